	.headerflags	@"EF_CUDA_TEXMODE_UNIFIED EF_CUDA_64BIT_ADDRESS EF_CUDA_ACCELERATORS EF_CUDA_SM90 EF_CUDA_VIRTUAL_SM(EF_CUDA_SM90)"
	.elftype	@"ET_EXEC"


//--------------------- .nv.info                  --------------------------
	.section	.nv.info,"",@"SHT_CUDA_INFO"
	.align	4


	//----- nvinfo : EIATTR_REGCOUNT
	.align		4
        /*0000*/ 	.byte	0x04, 0x2f
        /*0002*/ 	.short	(.L_1 - .L_0)
	.align		4
.L_0:
        /*0004*/ 	.word	index@(triton_poi_fused_convolution_59)
        /*0008*/ 	.word	0x0000000c


	//----- nvinfo : EIATTR_MIN_STACK_SIZE
	.align		4
.L_1:
        /*000c*/ 	.byte	0x04, 0x12
        /*000e*/ 	.short	(.L_3 - .L_2)
	.align		4
.L_2:
        /*0010*/ 	.word	index@(triton_poi_fused_convolution_59)
        /*0014*/ 	.word	0x00000000


	//----- nvinfo : EIATTR_FRAME_SIZE
	.align		4
.L_3:
        /*0018*/ 	.byte	0x04, 0x11
        /*001a*/ 	.short	(.L_5 - .L_4)
	.align		4
.L_4:
        /*001c*/ 	.word	index@(triton_poi_fused_convolution_59)
        /*0020*/ 	.word	0x00000000


	//----- nvinfo : EIATTR_MIN_STACK_SIZE
	.align		4
.L_5:
        /*0024*/ 	.byte	0x04, 0x12
        /*0026*/ 	.short	(.L_7 - .L_6)
	.align		4
.L_6:
        /*0028*/ 	.word	index@(triton_poi_fused_convolution_59)
        /*002c*/ 	.word	0x00000000
.L_7:


//--------------------- .nv.info.triton_poi_fused_convolution_59 --------------------------
	.section	.nv.info.triton_poi_fused_convolution_59,"",@"SHT_CUDA_INFO"
	.sectionflags	@""
	.align	4


	//----- nvinfo : EIATTR_CUDA_API_VERSION
	.align		4
        /*0000*/ 	.byte	0x04, 0x37
        /*0002*/ 	.short	(.L_9 - .L_8)
.L_8:
        /*0004*/ 	.word	0x0000007c


	//----- nvinfo : EIATTR_KPARAM_INFO
	.align		4
.L_9:
        /*0008*/ 	.byte	0x04, 0x17
        /*000a*/ 	.short	(.L_11 - .L_10)
.L_10:
        /*000c*/ 	.word	0x00000000
        /*0010*/ 	.short	0x0002
        /*0012*/ 	.short	0x0010
        /*0014*/ 	.byte	0x00, 0xf0, 0x11, 0x00


	//----- nvinfo : EIATTR_KPARAM_INFO
	.align		4
.L_11:
        /*0018*/ 	.byte	0x04, 0x17
        /*001a*/ 	.short	(.L_13 - .L_12)
.L_12:
        /*001c*/ 	.word	0x00000000
        /*0020*/ 	.short	0x0001
        /*0022*/ 	.short	0x0008
        /*0024*/ 	.byte	0x00, 0xf4, 0x21, 0x00


	//----- nvinfo : EIATTR_KPARAM_INFO
	.align		4
.L_13:
        /*0028*/ 	.byte	0x04, 0x17
        /*002a*/ 	.short	(.L_15 - .L_14)
.L_14:
        /*002c*/ 	.word	0x00000000
        /*0030*/ 	.short	0x0000
        /*0032*/ 	.short	0x0000
        /*0034*/ 	.byte	0x00, 0xf4, 0x21, 0x00


	//----- nvinfo : EIATTR_SPARSE_MMA_MASK
	.align		4
.L_15:
        /*0038*/ 	.byte	0x03, 0x50
        /*003a*/ 	.short	0x0000


	//----- nvinfo : EIATTR_MAXREG_COUNT
	.align		4
        /*003c*/ 	.byte	0x03, 0x1b
        /*003e*/ 	.short	0x00ff


	//----- nvinfo : EIATTR_EXIT_INSTR_OFFSETS
	.align		4
        /*0040*/ 	.byte	0x04, 0x1c
        /*0042*/ 	.short	(.L_17 - .L_16)


	//   ....[0]....
.L_16:
        /*0044*/ 	.word	0x000001b0


	//----- nvinfo : EIATTR_REQNTID
	.align		4
.L_17:
        /*0048*/ 	.byte	0x04, 0x10
        /*004a*/ 	.short	(.L_19 - .L_18)
.L_18:
        /*004c*/ 	.word	0x00000100
        /*0050*/ 	.word	0x00000001
        /*0054*/ 	.word	0x00000001


	//----- nvinfo : EIATTR_CBANK_PARAM_SIZE
	.align		4
.L_19:
        /*0058*/ 	.byte	0x03, 0x19
        /*005a*/ 	.short	0x0014


	//----- nvinfo : EIATTR_PARAM_CBANK
	.align		4
        /*005c*/ 	.byte	0x04, 0x0a
        /*005e*/ 	.short	(.L_21 - .L_20)
	.align		4
.L_20:
        /*0060*/ 	.word	index@(.nv.constant0.triton_poi_fused_convolution_59)
        /*0064*/ 	.short	0x0210
        /*0066*/ 	.short	0x0014


	//----- nvinfo : EIATTR_SW_WAR
	.align		4
.L_21:
        /*0068*/ 	.byte	0x04, 0x36
        /*006a*/ 	.short	(.L_23 - .L_22)
.L_22:
        /*006c*/ 	.word	0x00000008
.L_23:


//--------------------- .nv.callgraph             --------------------------
	.section	.nv.callgraph,"",@"SHT_CUDA_CALLGRAPH"
	.align	4
	.sectionentsize	8
	.align		4
        /*0000*/ 	.word	0x00000000
	.align		4
        /*0004*/ 	.word	0xffffffff
	.align		4
        /*0008*/ 	.word	0x00000000
	.align		4
        /*000c*/ 	.word	0xfffffffe
	.align		4
        /*0010*/ 	.word	0x00000000
	.align		4
        /*0014*/ 	.word	0xfffffffd
	.align		4
        /*0018*/ 	.word	0x00000000
	.align		4
        /*001c*/ 	.word	0xfffffffc


//--------------------- .text.triton_poi_fused_convolution_59 --------------------------
	.section	.text.triton_poi_fused_convolution_59,"ax",@progbits
	.align	128
        .global         triton_poi_fused_convolution_59
        .type           triton_poi_fused_convolution_59,@function
        .size           triton_poi_fused_convolution_59,(.L_x_1 - triton_poi_fused_convolution_59)
        .other          triton_poi_fused_convolution_59,@"STO_CUDA_ENTRY STV_DEFAULT"
triton_poi_fused_convolution_59:
.text.triton_poi_fused_convolution_59:
[----:B------:R-:W-:Y:S01]  /*0000*/  LDC R1, c[0x0][0x28] ;  /* 0x00000a00ff017b82 */ /* 0x000fe20000000800 */
[----:B------:R-:W1:Y:S01]  /*0010*/  S2R R0, SR_TID.X ;  /* 0x0000000000007919 */ /* 0x000e620000002100 */
[----:B------:R-:W-:Y:S01]  /*0020*/  ULDC.64 UR4, c[0x0][0x208] ;  /* 0x0000820000047ab9 */ /* 0x000fe20000000a00 */
[----:B------:R-:W2:Y:S01]  /*0030*/  S2R R7, SR_CTAID.X ;  /* 0x0000000000077919 */ /* 0x000ea20000002500 */
[----:B-1----:R-:W-:Y:S01]  /*0040*/  IMAD.SHL.U32 R0, R0, 0x2, RZ ;  /* 0x0000000200007824 */ /* 0x002fe200078e00ff */
[----:B--2---:R-:W-:-:S04]  /*0050*/  SHF.R.S32.HI R2, RZ, 0x16, R7 ;  /* 0x00000016ff027819 */ /* 0x004fc80000011407 */
[----:B------:R-:W-:Y:S02]  /*0060*/  LOP3.LUT R0, R0, 0x1fe, RZ, 0xc0, !PT ;  /* 0x000001fe00007812 */ /* 0x000fe400078ec0ff */
[----:B------:R-:W-:-:S03]  /*0070*/  SGXT R2, R2, 0x1 ;  /* 0x000000010202781a */ /* 0x000fc60000000200 */
[----:B------:R-:W-:-:S05]  /*0080*/  IMAD R7, R7, 0x200, R0 ;  /* 0x0000020007077824 */ /* 0x000fca00078e0200 */
[----:B------:R-:W-:-:S04]  /*0090*/  LEA.HI R2, R2, R7, RZ, 0x12 ;  /* 0x0000000702027211 */ /* 0x000fc800078f90ff */
[----:B------:R-:W-:-:S04]  /*00a0*/  SHF.R.S32.HI R0, RZ, 0x12, R2 ;  /* 0x00000012ff007819 */ /* 0x000fc80000011402 */
[----:B------:R-:W-:-:S04]  /*00b0*/  LOP3.LUT R3, R0, 0xffff, RZ, 0xc0, !PT ;  /* 0x0000ffff00037812 */ /* 0x000fc800078ec0ff */
[----:B------:R-:W-:Y:S02]  /*00c0*/  LEA.HI R4, R3, R0, RZ, 0x12 ;  /* 0x0000000003047211 */ /* 0x000fe400078f90ff */
[----:B------:R-:W1:Y:S02]  /*00d0*/  LDC.64 R2, c[0x0][0x210] ;  /* 0x00008400ff027b82 */ /* 0x000e640000000a00 */
[----:B------:R-:W-:-:S05]  /*00e0*/  LOP3.LUT R6, R4, 0xfffc, RZ, 0xc0, !PT ;  /* 0x0000fffc04067812 */ /* 0x000fca00078ec0ff */
[----:B------:R-:W-:Y:S01]  /*00f0*/  IMAD.MOV R6, RZ, RZ, -R6 ;  /* 0x000000ffff067224 */ /* 0x000fe200078e0a06 */
[----:B------:R-:W2:Y:S04]  /*0100*/  LDC.64 R4, c[0x0][0x218] ;  /* 0x00008600ff047b82 */ /* 0x000ea80000000a00 */
[----:B------:R-:W-:-:S05]  /*0110*/  PRMT R9, R6, 0x7710, RZ ;  /* 0x0000771006097816 */ /* 0x000fca00000000ff */
[----:B------:R-:W-:-:S05]  /*0120*/  IMAD.IADD R0, R0, 0x1, R9 ;  /* 0x0000000100007824 */ /* 0x000fca00078e0209 */
[----:B------:R-:W-:Y:S01]  /*0130*/  PRMT R9, R0, 0x9910, RZ ;  /* 0x0000991000097816 */ /* 0x000fe200000000ff */
[----:B-1----:R-:W-:-:S05]  /*0140*/  IMAD.WIDE R2, R7, 0x4, R2 ;  /* 0x0000000407027825 */ /* 0x002fca00078e0202 */
[----:B------:R-:W3:Y:S01]  /*0150*/  LDG.E.64 R6, desc[UR4][R2.64] ;  /* 0x0000000402067981 */ /* 0x000ee2000c1e1b00 */
[----:B--2---:R-:W-:-:S06]  /*0160*/  IMAD.WIDE R4, R9, 0x4, R4 ;  /* 0x0000000409047825 */ /* 0x004fcc00078e0204 */
[----:B------:R-:W3:Y:S02]  /*0170*/  LDG.E.EL R4, desc[UR4][R4.64] ;  /* 0x0000000404047981 */ /* 0x000ee4000c2e1900 */
[--C-:B---3--:R-:W-:Y:S01]  /*0180*/  FADD R6, R6, R4.reuse ;  /* 0x0000000406067221 */ /* 0x108fe20000000000 */
[----:B------:R-:W-:-:S05]  /*0190*/  FADD R7, R7, R4 ;  /* 0x0000000407077221 */ /* 0x000fca0000000000 */
[----:B------:R-:W-:Y:S01]  /*01a0*/  STG.E.64 desc[UR4][R2.64], R6 ;  /* 0x0000000602007986 */ /* 0x000fe2000c101b04 */
[----:B------:R-:W-:Y:S05]  /*01b0*/  EXIT ;  /* 0x000000000000794d */ /* 0x000fea0003800000 */
.L_x_0:
[----:B------:R-:W-:-:S00]  /*01c0*/  BRA `(.L_x_0) ;  /* 0xfffffffc00fc7947 */ /* 0x000fc0000383ffff */
[----:B------:R-:W-:-:S00]  /*01d0*/  NOP ;  /* 0x0000000000007918 */ /* 0x000fc00000000000 */
        /* <DEDUP_REMOVED lines=10> */
.L_x_1:


//--------------------- .nv.constant0.triton_poi_fused_convolution_59 --------------------------
	.section	.nv.constant0.triton_poi_fused_convolution_59,"a",@progbits
	.sectionflags	@""
	.align	4
.nv.constant0.triton_poi_fused_convolution_59:
	.zero		548
